//
// Generated by NVIDIA NVVM Compiler
//
// Compiler Build ID: CL-36424714
// Cuda compilation tools, release 13.0, V13.0.88
// Based on NVVM 20.0.0
//

.version 9.0
.target sm_100
.address_size 64

	// .globl	_Z13matrix_createPdS_S_S_S_i

.visible .entry _Z13matrix_createPdS_S_S_S_i(
	.param .u64 .ptr .align 1 _Z13matrix_createPdS_S_S_S_i_param_0,
	.param .u64 .ptr .align 1 _Z13matrix_createPdS_S_S_S_i_param_1,
	.param .u64 .ptr .align 1 _Z13matrix_createPdS_S_S_S_i_param_2,
	.param .u64 .ptr .align 1 _Z13matrix_createPdS_S_S_S_i_param_3,
	.param .u64 .ptr .align 1 _Z13matrix_createPdS_S_S_S_i_param_4,
	.param .u32 _Z13matrix_createPdS_S_S_S_i_param_5
)
{
	.reg .pred 	%p<4>;
	.reg .b32 	%r<10>;
	.reg .b64 	%rd<24>;
	.reg .b64 	%fd<29>;

	ld.param.u64 	%rd2, [_Z13matrix_createPdS_S_S_S_i_param_1];
	ld.param.u64 	%rd3, [_Z13matrix_createPdS_S_S_S_i_param_2];
	ld.param.u64 	%rd4, [_Z13matrix_createPdS_S_S_S_i_param_3];
	ld.param.u64 	%rd5, [_Z13matrix_createPdS_S_S_S_i_param_4];
	ld.param.u32 	%r4, [_Z13matrix_createPdS_S_S_S_i_param_5];
	mov.u32 	%r5, %ctaid.x;
	mov.u32 	%r6, %ntid.x;
	mov.u32 	%r7, %tid.x;
	mad.lo.s32 	%r1, %r5, %r6, %r7;
	div.s32 	%r2, %r1, %r4;
	mul.lo.s32 	%r8, %r2, %r4;
	sub.s32 	%r3, %r1, %r8;
	mul.lo.s32 	%r9, %r4, %r4;
	setp.ge.s32 	%p1, %r1, %r9;
	setp.ge.s32 	%p2, %r2, %r3;
	or.pred  	%p3, %p1, %p2;
	@%p3 bra 	$L__BB0_2;
	ld.param.u64 	%rd23, [_Z13matrix_createPdS_S_S_S_i_param_0];
	cvta.to.global.u64 	%rd6, %rd2;
	cvta.to.global.u64 	%rd7, %rd3;
	cvta.to.global.u64 	%rd8, %rd4;
	cvta.to.global.u64 	%rd9, %rd5;
	cvta.to.global.u64 	%rd10, %rd23;
	mul.wide.s32 	%rd11, %r2, 8;
	add.s64 	%rd12, %rd6, %rd11;
	ld.global.f64 	%fd1, [%rd12];
	mul.wide.s32 	%rd13, %r3, 8;
	add.s64 	%rd14, %rd6, %rd13;
	ld.global.f64 	%fd2, [%rd14];
	sub.f64 	%fd3, %fd1, %fd2;
	add.s64 	%rd15, %rd7, %rd11;
	ld.global.f64 	%fd4, [%rd15];
	add.s64 	%rd16, %rd7, %rd13;
	ld.global.f64 	%fd5, [%rd16];
	sub.f64 	%fd6, %fd4, %fd5;
	mul.f64 	%fd7, %fd6, %fd6;
	fma.rn.f64 	%fd8, %fd3, %fd3, %fd7;
	sqrt.rn.f64 	%fd9, %fd8;
	add.s64 	%rd17, %rd8, %rd11;
	ld.global.f64 	%fd10, [%rd17];
	add.s64 	%rd18, %rd8, %rd13;
	ld.global.f64 	%fd11, [%rd18];
	add.s64 	%rd19, %rd9, %rd11;
	ld.global.f64 	%fd12, [%rd19];
	add.s64 	%rd20, %rd9, %rd13;
	ld.global.f64 	%fd13, [%rd20];
	mul.f64 	%fd14, %fd12, %fd13;
	fma.rn.f64 	%fd15, %fd10, %fd11, %fd14;
	mul.f64 	%fd16, %fd9, %fd9;
	mul.f64 	%fd17, %fd9, %fd16;
	div.rn.f64 	%fd18, %fd15, %fd17;
	mul.f64 	%fd19, %fd6, %fd12;
	fma.rn.f64 	%fd20, %fd3, %fd10, %fd19;
	mul.f64 	%fd21, %fd20, 0dC008000000000000;
	mul.f64 	%fd22, %fd6, %fd13;
	fma.rn.f64 	%fd23, %fd3, %fd11, %fd22;
	mul.f64 	%fd24, %fd21, %fd23;
	mul.f64 	%fd25, %fd9, %fd17;
	mul.f64 	%fd26, %fd9, %fd25;
	div.rn.f64 	%fd27, %fd24, %fd26;
	add.f64 	%fd28, %fd18, %fd27;
	mul.wide.s32 	%rd21, %r1, 8;
	add.s64 	%rd22, %rd10, %rd21;
	st.global.f64 	[%rd22], %fd28;
$L__BB0_2:
	ret;

}
	// .globl	_Z11calc_E_cudaPdPhS_S_i
.visible .entry _Z11calc_E_cudaPdPhS_S_i(
	.param .u64 .ptr .align 1 _Z11calc_E_cudaPdPhS_S_i_param_0,
	.param .u64 .ptr .align 1 _Z11calc_E_cudaPdPhS_S_i_param_1,
	.param .u64 .ptr .align 1 _Z11calc_E_cudaPdPhS_S_i_param_2,
	.param .u64 .ptr .align 1 _Z11calc_E_cudaPdPhS_S_i_param_3,
	.param .u32 _Z11calc_E_cudaPdPhS_S_i_param_4
)
{
	.reg .pred 	%p<6>;
	.reg .b16 	%rs<3>;
	.reg .b32 	%r<10>;
	.reg .b64 	%rd<19>;
	.reg .b64 	%fd<10>;

	ld.param.u64 	%rd1, [_Z11calc_E_cudaPdPhS_S_i_param_0];
	ld.param.u64 	%rd2, [_Z11calc_E_cudaPdPhS_S_i_param_1];
	ld.param.u64 	%rd3, [_Z11calc_E_cudaPdPhS_S_i_param_2];
	ld.param.u64 	%rd4, [_Z11calc_E_cudaPdPhS_S_i_param_3];
	ld.param.u32 	%r4, [_Z11calc_E_cudaPdPhS_S_i_param_4];
	mov.u32 	%r5, %ctaid.x;
	mov.u32 	%r6, %ntid.x;
	mov.u32 	%r7, %tid.x;
	mad.lo.s32 	%r1, %r5, %r6, %r7;
	div.s32 	%r2, %r1, %r4;
	mul.lo.s32 	%r8, %r2, %r4;
	sub.s32 	%r3, %r1, %r8;
	mul.lo.s32 	%r9, %r4, %r4;
	setp.ge.s32 	%p1, %r1, %r9;
	setp.ge.s32 	%p2, %r2, %r3;
	or.pred  	%p3, %p1, %p2;
	@%p3 bra 	$L__BB1_2;
	cvta.to.global.u64 	%rd5, %rd2;
	cvta.to.global.u64 	%rd6, %rd1;
	cvta.to.global.u64 	%rd7, %rd3;
	cvta.to.global.u64 	%rd8, %rd4;
	cvt.s64.s32 	%rd9, %r2;
	add.s64 	%rd10, %rd5, %rd9;
	ld.global.u8 	%rs1, [%rd10];
	setp.eq.s16 	%p4, %rs1, 0;
	cvt.s64.s32 	%rd11, %r3;
	add.s64 	%rd12, %rd5, %rd11;
	ld.global.u8 	%rs2, [%rd12];
	setp.eq.s16 	%p5, %rs2, 0;
	mul.wide.s32 	%rd13, %r1, 8;
	add.s64 	%rd14, %rd6, %rd13;
	ld.global.f64 	%fd1, [%rd14];
	neg.f64 	%fd2, %fd1;
	selp.f64 	%fd3, %fd2, %fd1, %p4;
	neg.f64 	%fd4, %fd3;
	selp.f64 	%fd5, %fd4, %fd3, %p5;
	add.f64 	%fd6, %fd5, 0d0000000000000000;
	mul.wide.s32 	%rd15, %r2, 8;
	add.s64 	%rd16, %rd7, %rd15;
	atom.global.add.f64 	%fd7, [%rd16], %fd6;
	mul.wide.s32 	%rd17, %r3, 8;
	add.s64 	%rd18, %rd7, %rd17;
	atom.global.add.f64 	%fd8, [%rd18], %fd6;
	atom.global.add.f64 	%fd9, [%rd8], %fd6;
$L__BB1_2:
	ret;

}


// ===== COMPILED SASS (sm_100) =====

	.target	sm_100

	.elftype	@"ET_EXEC"


//--------------------- .note.nv.tkinfo           --------------------------
	.section	.note.nv.tkinfo,"",@"SHT_NOTE"
	.sectionflags	@"SHF_NOTE_NV_TKINFO"
	.tkinfo
        /*0018*/ 	.word	0x00000002
        /*0030*/ 	.string	""
        /*0030*/ 	.string	"ptxas"
        /*0030*/ 	.string	"Cuda compilation tools, release 13.0, V13.0.88"
        /*0030*/ 	.string	"Build cuda_13.0.r13.0/compiler.36424714_0"
        /*0030*/ 	.string	"-arch sm_100 -m 64 "



//--------------------- .note.nv.cuinfo           --------------------------
	.section	.note.nv.cuinfo,"",@"SHT_NOTE"
	.sectionflags	@"SHF_NOTE_NV_CUINFO"
        /*0018*/ 	.short	0x0002
        /*001a*/ 	.short	0x0064
        /*001c*/ 	.short	0x0082
	.zero		2


//--------------------- .nv.info                  --------------------------
	.section	.nv.info,"",@"SHT_CUDA_INFO"
	.align	4


	//----- nvinfo : EIATTR_REGCOUNT
	.align		4
        /*0000*/ 	.byte	0x04, 0x2f
        /*0002*/ 	.short	(.L_1 - .L_0)
	.align		4
.L_0:
        /*0004*/ 	.word	index@(_Z13matrix_createPdS_S_S_S_i)
        /*0008*/ 	.word	0x00000028


	//----- nvinfo : EIATTR_FRAME_SIZE
	.align		4
.L_1:
        /*000c*/ 	.byte	0x04, 0x11
        /*000e*/ 	.short	(.L_3 - .L_2)
	.align		4
.L_2:
        /*0010*/ 	.word	index@($__internal_1_$__cuda_sm20_dsqrt_rn_f64_mediumpath_v1)
        /*0014*/ 	.word	0x00000000


	//----- nvinfo : EIATTR_FRAME_SIZE
	.align		4
.L_3:
        /*0018*/ 	.byte	0x04, 0x11
        /*001a*/ 	.short	(.L_5 - .L_4)
	.align		4
.L_4:
        /*001c*/ 	.word	index@($__internal_0_$__cuda_sm20_div_rn_f64_full)
        /*0020*/ 	.word	0x00000000


	//----- nvinfo : EIATTR_FRAME_SIZE
	.align		4
.L_5:
        /*0024*/ 	.byte	0x04, 0x11
        /*0026*/ 	.short	(.L_7 - .L_6)
	.align		4
.L_6:
        /*0028*/ 	.word	index@(_Z13matrix_createPdS_S_S_S_i)
        /*002c*/ 	.word	0x00000000


	//----- nvinfo : EIATTR_REGCOUNT
	.align		4
.L_7:
        /*0030*/ 	.byte	0x04, 0x2f
        /*0032*/ 	.short	(.L_9 - .L_8)
	.align		4
.L_8:
        /*0034*/ 	.word	index@(_Z11calc_E_cudaPdPhS_S_i)
        /*0038*/ 	.word	0x00000014


	//----- nvinfo : EIATTR_FRAME_SIZE
	.align		4
.L_9:
        /*003c*/ 	.byte	0x04, 0x11
        /*003e*/ 	.short	(.L_11 - .L_10)
	.align		4
.L_10:
        /*0040*/ 	.word	index@(_Z11calc_E_cudaPdPhS_S_i)
        /*0044*/ 	.word	0x00000000


	//----- nvinfo : EIATTR_MIN_STACK_SIZE
	.align		4
.L_11:
        /*0048*/ 	.byte	0x04, 0x12
        /*004a*/ 	.short	(.L_13 - .L_12)
	.align		4
.L_12:
        /*004c*/ 	.word	index@(_Z11calc_E_cudaPdPhS_S_i)
        /*0050*/ 	.word	0x00000000


	//----- nvinfo : EIATTR_MIN_STACK_SIZE
	.align		4
.L_13:
        /*0054*/ 	.byte	0x04, 0x12
        /*0056*/ 	.short	(.L_15 - .L_14)
	.align		4
.L_14:
        /*0058*/ 	.word	index@(_Z13matrix_createPdS_S_S_S_i)
        /*005c*/ 	.word	0x00000000
.L_15:


//--------------------- .nv.compat                --------------------------
	.section	.nv.compat,"",@"SHT_CUDA_COMPAT_INFO"
	.align	4
        /*0000*/ 	.byte	0x02, 0x09, 0x00, 0x00, 0x02, 0x02, 0x01, 0x00, 0x02, 0x05, 0x05, 0x00, 0x03, 0x07, 0x01, 0x01
        /*0010*/ 	.byte	0x02, 0x03, 0x00, 0x00, 0x02, 0x06, 0x01, 0x00, 0x04, 0x0b, 0x08, 0x00, 0x01, 0x00, 0x00, 0x00
        /*0020*/ 	.byte	0x00, 0x00, 0x00, 0x00


//--------------------- .nv.info._Z11calc_E_cudaPdPhS_S_i --------------------------
	.section	.nv.info._Z11calc_E_cudaPdPhS_S_i,"",@"SHT_CUDA_INFO"
	.sectionflags	@""
	.align	4


	//----- nvinfo : EIATTR_CUDA_API_VERSION
	.align		4
        /*0000*/ 	.byte	0x04, 0x37
        /*0002*/ 	.short	(.L_17 - .L_16)
.L_16:
        /*0004*/ 	.word	0x00000082


	//----- nvinfo : EIATTR_KPARAM_INFO
	.align		4
.L_17:
        /*0008*/ 	.byte	0x04, 0x17
        /*000a*/ 	.short	(.L_19 - .L_18)
.L_18:
        /*000c*/ 	.word	0x00000000
        /*0010*/ 	.short	0x0004
        /*0012*/ 	.short	0x0020
        /*0014*/ 	.byte	0x00, 0xf0, 0x11, 0x00


	//----- nvinfo : EIATTR_KPARAM_INFO
	.align		4
.L_19:
        /*0018*/ 	.byte	0x04, 0x17
        /*001a*/ 	.short	(.L_21 - .L_20)
.L_20:
        /*001c*/ 	.word	0x00000000
        /*0020*/ 	.short	0x0003
        /*0022*/ 	.short	0x0018
        /*0024*/ 	.byte	0x00, 0xf5, 0x21, 0x00


	//----- nvinfo : EIATTR_KPARAM_INFO
	.align		4
.L_21:
        /*0028*/ 	.byte	0x04, 0x17
        /*002a*/ 	.short	(.L_23 - .L_22)
.L_22:
        /*002c*/ 	.word	0x00000000
        /*0030*/ 	.short	0x0002
        /*0032*/ 	.short	0x0010
        /*0034*/ 	.byte	0x00, 0xf5, 0x21, 0x00


	//----- nvinfo : EIATTR_KPARAM_INFO
	.align		4
.L_23:
        /*0038*/ 	.byte	0x04, 0x17
        /*003a*/ 	.short	(.L_25 - .L_24)
.L_24:
        /*003c*/ 	.word	0x00000000
        /*0040*/ 	.short	0x0001
        /*0042*/ 	.short	0x0008
        /*0044*/ 	.byte	0x00, 0xf5, 0x21, 0x00


	//----- nvinfo : EIATTR_KPARAM_INFO
	.align		4
.L_25:
        /*0048*/ 	.byte	0x04, 0x17
        /*004a*/ 	.short	(.L_27 - .L_26)
.L_26:
        /*004c*/ 	.word	0x00000000
        /*0050*/ 	.short	0x0000
        /*0052*/ 	.short	0x0000
        /*0054*/ 	.byte	0x00, 0xf5, 0x21, 0x00


	//----- nvinfo : EIATTR_SPARSE_MMA_MASK
	.align		4
.L_27:
        /*0058*/ 	.byte	0x03, 0x50
        /*005a*/ 	.short	0x0000


	//----- nvinfo : EIATTR_MAXREG_COUNT
	.align		4
        /*005c*/ 	.byte	0x03, 0x1b
        /*005e*/ 	.short	0x00ff


	//----- nvinfo : EIATTR_MERCURY_ISA_VERSION
	.align		4
        /*0060*/ 	.byte	0x03, 0x5f
        /*0062*/ 	.short	0x0101


	//----- nvinfo : EIATTR_VRC_CTA_INIT_COUNT
	.align		4
        /*0064*/ 	.byte	0x02, 0x4a
	.zero		1
	.zero		1


	//----- nvinfo : EIATTR_EXIT_INSTR_OFFSETS
	.align		4
        /*0068*/ 	.byte	0x04, 0x1c
        /*006a*/ 	.short	(.L_29 - .L_28)


	//   ....[0]....
.L_28:
        /*006c*/ 	.word	0x00000220


	//   ....[1]....
        /*0070*/ 	.word	0x000003e0


	//----- nvinfo : EIATTR_CBANK_PARAM_SIZE
	.align		4
.L_29:
        /*0074*/ 	.byte	0x03, 0x19
        /*0076*/ 	.short	0x0024


	//----- nvinfo : EIATTR_PARAM_CBANK
	.align		4
        /*0078*/ 	.byte	0x04, 0x0a
        /*007a*/ 	.short	(.L_31 - .L_30)
	.align		4
.L_30:
        /*007c*/ 	.word	index@(.nv.constant0._Z11calc_E_cudaPdPhS_S_i)
        /*0080*/ 	.short	0x0380
        /*0082*/ 	.short	0x0024


	//----- nvinfo : EIATTR_SW_WAR
	.align		4
.L_31:
        /*0084*/ 	.byte	0x04, 0x36
        /*0086*/ 	.short	(.L_33 - .L_32)
.L_32:
        /*0088*/ 	.word	0x00000008
.L_33:


//--------------------- .nv.info._Z13matrix_createPdS_S_S_S_i --------------------------
	.section	.nv.info._Z13matrix_createPdS_S_S_S_i,"",@"SHT_CUDA_INFO"
	.sectionflags	@""
	.align	4


	//----- nvinfo : EIATTR_CUDA_API_VERSION
	.align		4
        /*0000*/ 	.byte	0x04, 0x37
        /*0002*/ 	.short	(.L_35 - .L_34)
.L_34:
        /*0004*/ 	.word	0x00000082


	//----- nvinfo : EIATTR_KPARAM_INFO
	.align		4
.L_35:
        /*0008*/ 	.byte	0x04, 0x17
        /*000a*/ 	.short	(.L_37 - .L_36)
.L_36:
        /*000c*/ 	.word	0x00000000
        /*0010*/ 	.short	0x0005
        /*0012*/ 	.short	0x0028
        /*0014*/ 	.byte	0x00, 0xf0, 0x11, 0x00


	//----- nvinfo : EIATTR_KPARAM_INFO
	.align		4
.L_37:
        /*0018*/ 	.byte	0x04, 0x17
        /*001a*/ 	.short	(.L_39 - .L_38)
.L_38:
        /*001c*/ 	.word	0x00000000
        /*0020*/ 	.short	0x0004
        /*0022*/ 	.short	0x0020
        /*0024*/ 	.byte	0x00, 0xf5, 0x21, 0x00


	//----- nvinfo : EIATTR_KPARAM_INFO
	.align		4
.L_39:
        /*0028*/ 	.byte	0x04, 0x17
        /*002a*/ 	.short	(.L_41 - .L_40)
.L_40:
        /*002c*/ 	.word	0x00000000
        /*0030*/ 	.short	0x0003
        /*0032*/ 	.short	0x0018
        /*0034*/ 	.byte	0x00, 0xf5, 0x21, 0x00


	//----- nvinfo : EIATTR_KPARAM_INFO
	.align		4
.L_41:
        /*0038*/ 	.byte	0x04, 0x17
        /*003a*/ 	.short	(.L_43 - .L_42)
.L_42:
        /*003c*/ 	.word	0x00000000
        /*0040*/ 	.short	0x0002
        /*0042*/ 	.short	0x0010
        /*0044*/ 	.byte	0x00, 0xf5, 0x21, 0x00


	//----- nvinfo : EIATTR_KPARAM_INFO
	.align		4
.L_43:
        /*0048*/ 	.byte	0x04, 0x17
        /*004a*/ 	.short	(.L_45 - .L_44)
.L_44:
        /*004c*/ 	.word	0x00000000
        /*0050*/ 	.short	0x0001
        /*0052*/ 	.short	0x0008
        /*0054*/ 	.byte	0x00, 0xf5, 0x21, 0x00


	//----- nvinfo : EIATTR_KPARAM_INFO
	.align		4
.L_45:
        /*0058*/ 	.byte	0x04, 0x17
        /*005a*/ 	.short	(.L_47 - .L_46)
.L_46:
        /*005c*/ 	.word	0x00000000
        /*0060*/ 	.short	0x0000
        /*0062*/ 	.short	0x0000
        /*0064*/ 	.byte	0x00, 0xf5, 0x21, 0x00


	//----- nvinfo : EIATTR_SPARSE_MMA_MASK
	.align		4
.L_47:
        /*0068*/ 	.byte	0x03, 0x50
        /*006a*/ 	.short	0x0000


	//----- nvinfo : EIATTR_MAXREG_COUNT
	.align		4
        /*006c*/ 	.byte	0x03, 0x1b
        /*006e*/ 	.short	0x00ff


	//----- nvinfo : EIATTR_MERCURY_ISA_VERSION
	.align		4
        /*0070*/ 	.byte	0x03, 0x5f
        /*0072*/ 	.short	0x0101


	//----- nvinfo : EIATTR_VRC_CTA_INIT_COUNT
	.align		4
        /*0074*/ 	.byte	0x02, 0x4a
	.zero		1
	.zero		1


	//----- nvinfo : EIATTR_EXIT_INSTR_OFFSETS
	.align		4
        /*0078*/ 	.byte	0x04, 0x1c
        /*007a*/ 	.short	(.L_49 - .L_48)


	//   ....[0]....
.L_48:
        /*007c*/ 	.word	0x00000220


	//   ....[1]....
        /*0080*/ 	.word	0x00000900


	//----- nvinfo : EIATTR_CRS_STACK_SIZE
	.align		4
.L_49:
        /*0084*/ 	.byte	0x04, 0x1e
        /*0086*/ 	.short	(.L_51 - .L_50)
.L_50:
        /*0088*/ 	.word	0x00000000


	//----- nvinfo : EIATTR_CBANK_PARAM_SIZE
	.align		4
.L_51:
        /*008c*/ 	.byte	0x03, 0x19
        /*008e*/ 	.short	0x002c


	//----- nvinfo : EIATTR_PARAM_CBANK
	.align		4
        /*0090*/ 	.byte	0x04, 0x0a
        /*0092*/ 	.short	(.L_53 - .L_52)
	.align		4
.L_52:
        /*0094*/ 	.word	index@(.nv.constant0._Z13matrix_createPdS_S_S_S_i)
        /*0098*/ 	.short	0x0380
        /*009a*/ 	.short	0x002c


	//----- nvinfo : EIATTR_SW_WAR
	.align		4
.L_53:
        /*009c*/ 	.byte	0x04, 0x36
        /*009e*/ 	.short	(.L_55 - .L_54)
.L_54:
        /*00a0*/ 	.word	0x00000008
.L_55:


//--------------------- .nv.callgraph             --------------------------
	.section	.nv.callgraph,"",@"SHT_CUDA_CALLGRAPH"
	.align	4
	.sectionentsize	8
	.align		4
        /*0000*/ 	.word	0x00000000
	.align		4
        /*0004*/ 	.word	0xffffffff
	.align		4
        /*0008*/ 	.word	0x00000000
	.align		4
        /*000c*/ 	.word	0xfffffffe
	.align		4
        /*0010*/ 	.word	0x00000000
	.align		4
        /*0014*/ 	.word	0xfffffffd
	.align		4
        /*0018*/ 	.word	0x00000000
	.align		4
        /*001c*/ 	.word	0xfffffffc


//--------------------- .text._Z11calc_E_cudaPdPhS_S_i --------------------------
	.section	.text._Z11calc_E_cudaPdPhS_S_i,"ax",@progbits
	.align	128
        .global         _Z11calc_E_cudaPdPhS_S_i
        .type           _Z11calc_E_cudaPdPhS_S_i,@function
        .size           _Z11calc_E_cudaPdPhS_S_i,(.L_x_19 - _Z11calc_E_cudaPdPhS_S_i)
        .other          _Z11calc_E_cudaPdPhS_S_i,@"STO_CUDA_ENTRY STV_DEFAULT"
_Z11calc_E_cudaPdPhS_S_i:
.text._Z11calc_E_cudaPdPhS_S_i:
[----:B------:R-:W-:Y:S08]  /*0000*/  LDC R1, c[0x0][0x37c] ;  /* 0x0000df00ff017b82 */ /* 0x000ff00000000800 */
[----:B------:R-:W0:Y:S01]  /*0010*/  LDC R6, c[0x0][0x3a0] ;  /* 0x0000e800ff067b82 */ /* 0x000e220000000800 */
[----:B------:R-:W1:Y:S07]  /*0020*/  S2R R4, SR_TID.X ;  /* 0x0000000000047919 */ /* 0x000e6e0000002100 */
[----:B------:R-:W1:Y:S08]  /*0030*/  S2UR UR4, SR_CTAID.X ;  /* 0x00000000000479c3 */ /* 0x000e700000002500 */
[----:B------:R-:W1:Y:S01]  /*0040*/  LDC R7, c[0x0][0x360] ;  /* 0x0000d800ff077b82 */ /* 0x000e620000000800 */
[----:B0-----:R-:W-:-:S04]  /*0050*/  IABS R5, R6 ;  /* 0x0000000600057213 */ /* 0x001fc80000000000 */
[----:B------:R-:W0:Y:S01]  /*0060*/  I2F.RP R0, R5 ;  /* 0x0000000500007306 */ /* 0x000e220000209400 */
[----:B-1----:R-:W-:-:S07]  /*0070*/  IMAD R7, R7, UR4, R4 ;  /* 0x0000000407077c24 */ /* 0x002fce000f8e0204 */
[----:B0-----:R-:W0:Y:S02]  /*0080*/  MUFU.RCP R0, R0 ;  /* 0x0000000000007308 */ /* 0x001e240000001000 */
[----:B0-----:R-:W-:Y:S01]  /*0090*/  VIADD R2, R0, 0xffffffe ;  /* 0x0ffffffe00027836 */ /* 0x001fe20000000000 */
[----:B------:R-:W-:-:S05]  /*00a0*/  IABS R0, R7 ;  /* 0x0000000700007213 */ /* 0x000fca0000000000 */
[----:B------:R0:W1:Y:S02]  /*00b0*/  F2I.FTZ.U32.TRUNC.NTZ R3, R2 ;  /* 0x0000000200037305 */ /* 0x000064000021f000 */
[----:B0-----:R-:W-:Y:S02]  /*00c0*/  IMAD.MOV.U32 R2, RZ, RZ, RZ ;  /* 0x000000ffff027224 */ /* 0x001fe400078e00ff */
[----:B-1----:R-:W-:-:S04]  /*00d0*/  IMAD.MOV R8, RZ, RZ, -R3 ;  /* 0x000000ffff087224 */ /* 0x002fc800078e0a03 */
[----:B------:R-:W-:-:S04]  /*00e0*/  IMAD R9, R8, R5, RZ ;  /* 0x0000000508097224 */ /* 0x000fc800078e02ff */
[----:B------:R-:W-:-:S04]  /*00f0*/  IMAD.HI.U32 R3, R3, R9, R2 ;  /* 0x0000000903037227 */ /* 0x000fc800078e0002 */
[----:B------:R-:W-:Y:S02]  /*0100*/  IMAD R2, R6, R6, RZ ;  /* 0x0000000606027224 */ /* 0x000fe400078e02ff */
[----:B------:R-:W-:-:S04]  /*0110*/  IMAD.HI.U32 R3, R3, R0, RZ ;  /* 0x0000000003037227 */ /* 0x000fc800078e00ff */
[----:B------:R-:W-:-:S04]  /*0120*/  IMAD.MOV R4, RZ, RZ, -R3 ;  /* 0x000000ffff047224 */ /* 0x000fc800078e0a03 */
[----:B------:R-:W-:-:S05]  /*0130*/  IMAD R0, R5, R4, R0 ;  /* 0x0000000405007224 */ /* 0x000fca00078e0200 */
[----:B------:R-:W-:-:S13]  /*0140*/  ISETP.GT.U32.AND P2, PT, R5, R0, PT ;  /* 0x000000000500720c */ /* 0x000fda0003f44070 */
[----:B------:R-:W-:Y:S02]  /*0150*/  @!P2 IMAD.IADD R0, R0, 0x1, -R5 ;  /* 0x000000010000a824 */ /* 0x000fe400078e0a05 */
[----:B------:R-:W-:Y:S01]  /*0160*/  @!P2 VIADD R3, R3, 0x1 ;  /* 0x000000010303a836 */ /* 0x000fe20000000000 */
[----:B------:R-:W-:Y:S02]  /*0170*/  ISETP.NE.AND P2, PT, R6, RZ, PT ;  /* 0x000000ff0600720c */ /* 0x000fe40003f45270 */
[----:B------:R-:W-:Y:S02]  /*0180*/  ISETP.GE.U32.AND P0, PT, R0, R5, PT ;  /* 0x000000050000720c */ /* 0x000fe40003f06070 */
[----:B------:R-:W-:-:S04]  /*0190*/  LOP3.LUT R0, R7, R6, RZ, 0x3c, !PT ;  /* 0x0000000607007212 */ /* 0x000fc800078e3cff */
[----:B------:R-:W-:-:S07]  /*01a0*/  ISETP.GE.AND P1, PT, R0, RZ, PT ;  /* 0x000000ff0000720c */ /* 0x000fce0003f26270 */
[----:B------:R-:W-:-:S06]  /*01b0*/  @P0 VIADD R3, R3, 0x1 ;  /* 0x0000000103030836 */ /* 0x000fcc0000000000 */
[----:B------:R-:W-:Y:S01]  /*01c0*/  @!P1 IMAD.MOV R3, RZ, RZ, -R3 ;  /* 0x000000ffff039224 */ /* 0x000fe200078e0a03 */
[----:B------:R-:W-:-:S05]  /*01d0*/  @!P2 LOP3.LUT R3, RZ, R6, RZ, 0x33, !PT ;  /* 0x00000006ff03a212 */ /* 0x000fca00078e33ff */
[----:B------:R-:W-:-:S04]  /*01e0*/  IMAD.MOV R0, RZ, RZ, -R3 ;  /* 0x000000ffff007224 */ /* 0x000fc800078e0a03 */
[----:B------:R-:W-:-:S05]  /*01f0*/  IMAD R0, R6, R0, R7 ;  /* 0x0000000006007224 */ /* 0x000fca00078e0207 */
[----:B------:R-:W-:-:S04]  /*0200*/  ISETP.GE.AND P0, PT, R3, R0, PT ;  /* 0x000000000300720c */ /* 0x000fc80003f06270 */
[----:B------:R-:W-:-:S13]  /*0210*/  ISETP.GE.OR P0, PT, R7, R2, P0 ;  /* 0x000000020700720c */ /* 0x000fda0000706670 */
[----:B------:R-:W-:Y:S05]  /*0220*/  @P0 EXIT ;  /* 0x000000000000094d */ /* 0x000fea0003800000 */
[----:B------:R-:W0:Y:S01]  /*0230*/  LDC.64 R4, c[0x0][0x380] ;  /* 0x0000e000ff047b82 */ /* 0x000e220000000a00 */
[----:B------:R-:W1:Y:S01]  /*0240*/  LDCU.64 UR6, c[0x0][0x388] ;  /* 0x00007100ff0677ac */ /* 0x000e620008000a00 */
[----:B------:R-:W2:Y:S06]  /*0250*/  LDCU.64 UR4, c[0x0][0x358] ;  /* 0x00006b00ff0477ac */ /* 0x000eac0008000a00 */
[----:B------:R-:W3:Y:S01]  /*0260*/  LDC.64 R16, c[0x0][0x390] ;  /* 0x0000e400ff107b82 */ /* 0x000ee20000000a00 */
[----:B-1----:R-:W-:Y:S01]  /*0270*/  IADD3 R6, P0, PT, R3, UR6, RZ ;  /* 0x0000000603067c10 */ /* 0x002fe2000ff1e0ff */
[----:B0-----:R-:W-:-:S03]  /*0280*/  IMAD.WIDE R4, R7, 0x8, R4 ;  /* 0x0000000807047825 */ /* 0x001fc600078e0204 */
[----:B------:R-:W-:-:S03]  /*0290*/  LEA.HI.X.SX32 R7, R3, UR7, 0x1, P0 ;  /* 0x0000000703077c11 */ /* 0x000fc600080f0eff */
[----:B--2---:R-:W2:Y:S04]  /*02a0*/  LDG.E.64 R4, desc[UR4][R4.64] ;  /* 0x0000000404047981 */ /* 0x004ea8000c1e1b00 */
[----:B------:R-:W4:Y:S01]  /*02b0*/  LDG.E.U8 R6, desc[UR4][R6.64] ;  /* 0x0000000406067981 */ /* 0x000f22000c1e1100 */
[----:B------:R-:W-:-:S04]  /*02c0*/  IADD3 R10, P0, PT, R0, UR6, RZ ;  /* 0x00000006000a7c10 */ /* 0x000fc8000ff1e0ff */
[----:B------:R-:W-:-:S05]  /*02d0*/  LEA.HI.X.SX32 R11, R0, UR7, 0x1, P0 ;  /* 0x00000007000b7c11 */ /* 0x000fca00080f0eff */
[----:B------:R-:W5:Y:S01]  /*02e0*/  LDG.E.U8 R10, desc[UR4][R10.64] ;  /* 0x000000040a0a7981 */ /* 0x000f62000c1e1100 */
[--C-:B---3--:R-:W-:Y:S01]  /*02f0*/  IMAD.WIDE R2, R3, 0x8, R16.reuse ;  /* 0x0000000803027825 */ /* 0x108fe200078e0210 */
[----:B--2---:R-:W-:Y:S01]  /*0300*/  DADD R8, -RZ, -R4 ;  /* 0x00000000ff087229 */ /* 0x004fe20000000904 */
[----:B----4-:R-:W-:Y:S02]  /*0310*/  ISETP.NE.AND P0, PT, R6, RZ, PT ;  /* 0x000000ff0600720c */ /* 0x010fe40003f05270 */
[----:B------:R-:W-:-:S07]  /*0320*/  IMAD.WIDE R6, R0, 0x8, R16 ;  /* 0x0000000800067825 */ /* 0x000fce00078e0210 */
[----:B------:R-:W-:Y:S02]  /*0330*/  FSEL R12, R8, R4, !P0 ;  /* 0x00000004080c7208 */ /* 0x000fe40004000000 */
[----:B------:R-:W-:Y:S02]  /*0340*/  FSEL R13, R9, R5, !P0 ;  /* 0x00000005090d7208 */ /* 0x000fe40004000000 */
[----:B------:R-:W0:Y:S01]  /*0350*/  LDC.64 R8, c[0x0][0x398] ;  /* 0x0000e600ff087b82 */ /* 0x000e220000000a00 */
[----:B-----5:R-:W-:-:S03]  /*0360*/  ISETP.NE.AND P0, PT, R10, RZ, PT ;  /* 0x000000ff0a00720c */ /* 0x020fc60003f05270 */
[----:B------:R-:W-:-:S10]  /*0370*/  DADD R14, -RZ, -R12 ;  /* 0x00000000ff0e7229 */ /* 0x000fd4000000090c */
[----:B------:R-:W-:Y:S02]  /*0380*/  FSEL R4, R14, R12, !P0 ;  /* 0x0000000c0e047208 */ /* 0x000fe40004000000 */
[----:B------:R-:W-:-:S06]  /*0390*/  FSEL R5, R15, R13, !P0 ;  /* 0x0000000d0f057208 */ /* 0x000fcc0004000000 */
[----:B------:R-:W-:-:S07]  /*03a0*/  DADD R4, RZ, R4 ;  /* 0x00000000ff047229 */ /* 0x000fce0000000004 */
[----:B------:R-:W-:Y:S04]  /*03b0*/  REDG.E.ADD.F64.RN.STRONG.GPU desc[UR4][R2.64], R4 ;  /* 0x00000004020079a6 */ /* 0x000fe8000c12ff04 */
[----:B------:R-:W-:Y:S04]  /*03c0*/  REDG.E.ADD.F64.RN.STRONG.GPU desc[UR4][R6.64], R4 ;  /* 0x00000004060079a6 */ /* 0x000fe8000c12ff04 */
[----:B0-----:R-:W-:Y:S01]  /*03d0*/  REDG.E.ADD.F64.RN.STRONG.GPU desc[UR4][R8.64], R4 ;  /* 0x00000004080079a6 */ /* 0x001fe2000c12ff04 */
[----:B------:R-:W-:Y:S05]  /*03e0*/  EXIT ;  /* 0x000000000000794d */ /* 0x000fea0003800000 */
.L_x_0:
[----:B------:R-:W-:-:S00]  /*03f0*/  BRA `(.L_x_0) ;  /* 0xfffffffc00fc7947 */ /* 0x000fc0000383ffff */
[----:B------:R-:W-:-:S00]  /*0400*/  NOP ;  /* 0x0000000000007918 */ /* 0x000fc00000000000 */
[----:B------:R-:W-:-:S00]  /*0410*/  NOP ;  /* 0x0000000000007918 */ /* 0x000fc00000000000 */
[----:B------:R-:W-:-:S00]  /*0420*/  NOP ;  /* 0x0000000000007918 */ /* 0x000fc00000000000 */
[----:B------:R-:W-:-:S00]  /*0430*/  NOP ;  /* 0x0000000000007918 */ /* 0x000fc00000000000 */
[----:B------:R-:W-:-:S00]  /*0440*/  NOP ;  /* 0x0000000000007918 */ /* 0x000fc00000000000 */
[----:B------:R-:W-:-:S00]  /*0450*/  NOP ;  /* 0x0000000000007918 */ /* 0x000fc00000000000 */
[----:B------:R-:W-:-:S00]  /*0460*/  NOP ;  /* 0x0000000000007918 */ /* 0x000fc00000000000 */
[----:B------:R-:W-:-:S00]  /*0470*/  NOP ;  /* 0x0000000000007918 */ /* 0x000fc00000000000 */
.L_x_19:


//--------------------- .text._Z13matrix_createPdS_S_S_S_i --------------------------
	.section	.text._Z13matrix_createPdS_S_S_S_i,"ax",@progbits
	.align	128
        .global         _Z13matrix_createPdS_S_S_S_i
        .type           _Z13matrix_createPdS_S_S_S_i,@function
        .size           _Z13matrix_createPdS_S_S_S_i,(.L_x_18 - _Z13matrix_createPdS_S_S_S_i)
        .other          _Z13matrix_createPdS_S_S_S_i,@"STO_CUDA_ENTRY STV_DEFAULT"
_Z13matrix_createPdS_S_S_S_i:
.text._Z13matrix_createPdS_S_S_S_i:
        /* <DEDUP_REMOVED lines=9> */
[----:B0-----:R-:W-:-:S06]  /*0090*/  VIADD R2, R0, 0xffffffe ;  /* 0x0ffffffe00027836 */ /* 0x001fcc0000000000 */
[----:B------:R0:W1:Y:S02]  /*00a0*/  F2I.FTZ.U32.TRUNC.NTZ R3, R2 ;  /* 0x0000000200037305 */ /* 0x000064000021f000 */
[----:B0-----:R-:W-:Y:S02]  /*00b0*/  IMAD.MOV.U32 R2, RZ, RZ, RZ ;  /* 0x000000ffff027224 */ /* 0x001fe400078e00ff */
[----:B-1----:R-:W-:-:S04]  /*00c0*/  IMAD.MOV R6, RZ, RZ, -R3 ;  /* 0x000000ffff067224 */ /* 0x002fc800078e0a03 */
[----:B------:R-:W-:Y:S01]  /*00d0*/  IMAD R5, R6, R7, RZ ;  /* 0x0000000706057224 */ /* 0x000fe200078e02ff */
[----:B------:R-:W-:-:S03]  /*00e0*/  IABS R6, R4 ;  /* 0x0000000400067213 */ /* 0x000fc60000000000 */
[----:B------:R-:W-:-:S04]  /*00f0*/  IMAD.HI.U32 R3, R3, R5, R2 ;  /* 0x0000000503037227 */ /* 0x000fc800078e0002 */
[----:B------:R-:W-:Y:S02]  /*0100*/  IMAD R5, R9, R9, RZ ;  /* 0x0000000909057224 */ /* 0x000fe400078e02ff */
[----:B------:R-:W-:-:S04]  /*0110*/  IMAD.HI.U32 R0, R3, R6, RZ ;  /* 0x0000000603007227 */ /* 0x000fc800078e00ff */
[----:B------:R-:W-:-:S04]  /*0120*/  IMAD.MOV R3, RZ, RZ, -R0 ;  /* 0x000000ffff037224 */ /* 0x000fc800078e0a00 */
[----:B------:R-:W-:-:S05]  /*0130*/  IMAD R2, R7, R3, R6 ;  /* 0x0000000307027224 */ /* 0x000fca00078e0206 */
[----:B------:R-:W-:-:S13]  /*0140*/  ISETP.GT.U32.AND P1, PT, R7, R2, PT ;  /* 0x000000020700720c */ /* 0x000fda0003f24070 */
[----:B------:R-:W-:Y:S01]  /*0150*/  @!P1 IMAD.IADD R2, R2, 0x1, -R7 ;  /* 0x0000000102029824 */ /* 0x000fe200078e0a07 */
[----:B------:R-:W-:Y:S02]  /*0160*/  @!P1 IADD3 R0, PT, PT, R0, 0x1, RZ ;  /* 0x0000000100009810 */ /* 0x000fe40007ffe0ff */
        /* <DEDUP_REMOVED lines=13> */
[----:B------:R-:W1:Y:S07]  /*0240*/  LDCU.64 UR4, c[0x0][0x358] ;  /* 0x00006b00ff0477ac */ /* 0x000e6e0008000a00 */
[----:B------:R-:W2:Y:S01]  /*0250*/  LDC.64 R10, c[0x0][0x388] ;  /* 0x0000e200ff0a7b82 */ /* 0x000ea20000000a00 */
[----:B0-----:R-:W-:-:S04]  /*0260*/  IMAD.WIDE R12, R0, 0x8, R14 ;  /* 0x00000008000c7825 */ /* 0x001fc800078e020e */
[C---:B------:R-:W-:Y:S02]  /*0270*/  IMAD.WIDE R14, R3.reuse, 0x8, R14 ;  /* 0x00000008030e7825 */ /* 0x040fe400078e020e */
[----:B-1----:R-:W3:Y:S02]  /*0280*/  LDG.E.64 R12, desc[UR4][R12.64] ;  /* 0x000000040c0c7981 */ /* 0x002ee4000c1e1b00 */
[--C-:B--2---:R-:W-:Y:S02]  /*0290*/  IMAD.WIDE R8, R0, 0x8, R10.reuse ;  /* 0x0000000800087825 */ /* 0x104fe400078e020a */
[----:B------:R-:W3:Y:S02]  /*02a0*/  LDG.E.64 R14, desc[UR4][R14.64] ;  /* 0x000000040e0e7981 */ /* 0x000ee4000c1e1b00 */
[----:B------:R-:W-:Y:S02]  /*02b0*/  IMAD.WIDE R10, R3, 0x8, R10 ;  /* 0x00000008030a7825 */ /* 0x000fe400078e020a */
[----:B------:R-:W2:Y:S04]  /*02c0*/  LDG.E.64 R8, desc[UR4][R8.64] ;  /* 0x0000000408087981 */ /* 0x000ea8000c1e1b00 */
[----:B------:R-:W2:Y:S01]  /*02d0*/  LDG.E.64 R10, desc[UR4][R10.64] ;  /* 0x000000040a0a7981 */ /* 0x000ea2000c1e1b00 */
[----:B------:R-:W-:Y:S01]  /*02e0*/  BSSY.RECONVERGENT B0, `(.L_x_1) ;  /* 0x0000017000007945 */ /* 0x000fe20003800200 */
[----:B---3--:R-:W-:Y:S01]  /*02f0*/  DADD R26, R12, -R14 ;  /* 0x000000000c1a7229 */ /* 0x008fe2000000080e */
[----:B------:R-:W-:Y:S01]  /*0300*/  MOV R14, 0x0 ;  /* 0x00000000000e7802 */ /* 0x000fe20000000f00 */
[----:B------:R-:W-:Y:S01]  /*0310*/  IMAD.MOV.U32 R15, RZ, RZ, 0x3fd80000 ;  /* 0x3fd80000ff0f7424 */ /* 0x000fe200078e00ff */
[----:B--2---:R-:W-:-:S05]  /*0320*/  DADD R24, R8, -R10 ;  /* 0x0000000008187229 */ /* 0x004fca000000080a */
[----:B------:R-:W-:-:S08]  /*0330*/  DMUL R6, R26, R26 ;  /* 0x0000001a1a067228 */ /* 0x000fd00000000000 */
[----:B------:R-:W-:-:S06]  /*0340*/  DFMA R6, R24, R24, R6 ;  /* 0x000000181806722b */ /* 0x000fcc0000000006 */
[----:B------:R-:W0:Y:S04]  /*0350*/  MUFU.RSQ64H R17, R7 ;  /* 0x0000000700117308 */ /* 0x000e280000001c00 */
[----:B------:R-:W-:-:S05]  /*0360*/  VIADD R16, R7, 0xfcb00000 ;  /* 0xfcb0000007107836 */ /* 0x000fca0000000000 */
[----:B------:R-:W-:Y:S01]  /*0370*/  ISETP.GE.U32.AND P0, PT, R16, 0x7ca00000, PT ;  /* 0x7ca000001000780c */ /* 0x000fe20003f06070 */
[----:B0-----:R-:W-:-:S08]  /*0380*/  DMUL R12, R16, R16 ;  /* 0x00000010100c7228 */ /* 0x001fd00000000000 */
[----:B------:R-:W-:-:S08]  /*0390*/  DFMA R12, R6, -R12, 1 ;  /* 0x3ff00000060c742b */ /* 0x000fd0000000080c */
[----:B------:R-:W-:Y:S02]  /*03a0*/  DFMA R8, R12, R14, 0.5 ;  /* 0x3fe000000c08742b */ /* 0x000fe4000000000e */
[----:B------:R-:W-:-:S08]  /*03b0*/  DMUL R12, R16, R12 ;  /* 0x0000000c100c7228 */ /* 0x000fd00000000000 */
[----:B------:R-:W-:-:S08]  /*03c0*/  DFMA R12, R8, R12, R16 ;  /* 0x0000000c080c722b */ /* 0x000fd00000000010 */
[----:B------:R-:W-:Y:S02]  /*03d0*/  DMUL R10, R6, R12 ;  /* 0x0000000c060a7228 */ /* 0x000fe40000000000 */
[----:B------:R-:W-:Y:S02]  /*03e0*/  VIADD R9, R13, 0xfff00000 ;  /* 0xfff000000d097836 */ /* 0x000fe40000000000 */
[----:B------:R-:W-:-:S04]  /*03f0*/  IMAD.MOV.U32 R8, RZ, RZ, R12 ;  /* 0x000000ffff087224 */ /* 0x000fc800078e000c */
[----:B------:R-:W-:-:S08]  /*0400*/  DFMA R14, R10, -R10, R6 ;  /* 0x8000000a0a0e722b */ /* 0x000fd00000000006 */
[----:B------:R-:W-:Y:S01]  /*0410*/  DFMA R22, R14, R8, R10 ;  /* 0x000000080e16722b */ /* 0x000fe2000000000a */
[----:B------:R-:W-:Y:S10]  /*0420*/  @!P0 BRA `(.L_x_2) ;  /* 0x0000000000088947 */ /* 0x000ff40003800000 */
[----:B------:R-:W-:-:S07]  /*0430*/  MOV R2, 0x450 ;  /* 0x0000045000027802 */ /* 0x000fce0000000f00 */
[----:B------:R-:W-:Y:S05]  /*0440*/  CALL.REL.NOINC `($__internal_1_$__cuda_sm20_dsqrt_rn_f64_mediumpath_v1) ;  /* 0x00000008009c7944 */ /* 0x000fea0003c00000 */
.L_x_2:
[----:B------:R-:W-:Y:S05]  /*0450*/  BSYNC.RECONVERGENT B0 ;  /* 0x0000000000007941 */ /* 0x000fea0003800200 */
.L_x_1:
[----:B------:R-:W0:Y:S08]  /*0460*/  LDC.64 R18, c[0x0][0x3a0] ;  /* 0x0000e800ff127b82 */ /* 0x000e300000000a00 */
[----:B------:R-:W1:Y:S01]  /*0470*/  LDC.64 R14, c[0x0][0x398] ;  /* 0x0000e600ff0e7b82 */ /* 0x000e620000000a00 */
[----:B0-----:R-:W-:-:S04]  /*0480*/  IMAD.WIDE R20, R0, 0x8, R18 ;  /* 0x0000000800147825 */ /* 0x001fc800078e0212 */
[C---:B------:R-:W-:Y:S02]  /*0490*/  IMAD.WIDE R18, R3.reuse, 0x8, R18 ;  /* 0x0000000803127825 */ /* 0x040fe400078e0212 */
[----:B------:R-:W2:Y:S02]  /*04a0*/  LDG.E.64 R20, desc[UR4][R20.64] ;  /* 0x0000000414147981 */ /* 0x000ea4000c1e1b00 */
[--C-:B-1----:R-:W-:Y:S02]  /*04b0*/  IMAD.WIDE R16, R0, 0x8, R14.reuse ;  /* 0x0000000800107825 */ /* 0x102fe400078e020e */
[----:B------:R-:W2:Y:S02]  /*04c0*/  LDG.E.64 R18, desc[UR4][R18.64] ;  /* 0x0000000412127981 */ /* 0x000ea4000c1e1b00 */
[----:B------:R-:W-:Y:S02]  /*04d0*/  IMAD.WIDE R14, R3, 0x8, R14 ;  /* 0x00000008030e7825 */ /* 0x000fe400078e020e */
[----:B------:R-:W3:Y:S04]  /*04e0*/  LDG.E.64 R16, desc[UR4][R16.64] ;  /* 0x0000000410107981 */ /* 0x000ee8000c1e1b00 */
[----:B------:R-:W3:Y:S01]  /*04f0*/  LDG.E.64 R14, desc[UR4][R14.64] ;  /* 0x000000040e0e7981 */ /* 0x000ee2000c1e1b00 */
[-C--:B------:R-:W-:Y:S01]  /*0500*/  DMUL R12, R22, R22.reuse ;  /* 0x00000016160c7228 */ /* 0x080fe20000000000 */
[----:B------:R-:W-:Y:S01]  /*0510*/  IMAD.MOV.U32 R2, RZ, RZ, 0x1 ;  /* 0x00000001ff027424 */ /* 0x000fe200078e00ff */
[----:B------:R-:W-:Y:S06]  /*0520*/  BSSY.RECONVERGENT B0, `(.L_x_3) ;  /* 0x0000019000007945 */ /* 0x000fec0003800200 */
[----:B------:R-:W-:-:S06]  /*0530*/  DMUL R12, R12, R22 ;  /* 0x000000160c0c7228 */ /* 0x000fcc0000000000 */
[----:B------:R-:W0:Y:S02]  /*0540*/  MUFU.RCP64H R3, R13 ;  /* 0x0000000d00037308 */ /* 0x000e240000001800 */
[----:B0-----:R-:W-:-:S08]  /*0550*/  DFMA R6, -R12, R2, 1 ;  /* 0x3ff000000c06742b */ /* 0x001fd00000000102 */
[----:B------:R-:W-:-:S08]  /*0560*/  DFMA R6, R6, R6, R6 ;  /* 0x000000060606722b */ /* 0x000fd00000000006 */
[----:B------:R-:W-:-:S08]  /*0570*/  DFMA R6, R2, R6, R2 ;  /* 0x000000060206722b */ /* 0x000fd00000000002 */
[----:B------:R-:W-:-:S08]  /*0580*/  DFMA R8, -R12, R6, 1 ;  /* 0x3ff000000c08742b */ /* 0x000fd00000000106 */
[----:B------:R-:W-:Y:S02]  /*0590*/  DFMA R8, R6, R8, R6 ;  /* 0x000000080608722b */ /* 0x000fe40000000006 */
[----:B--2---:R-:W-:-:S08]  /*05a0*/  DMUL R2, R20, R18 ;  /* 0x0000001214027228 */ /* 0x004fd00000000000 */
[----:B---3--:R-:W-:-:S08]  /*05b0*/  DFMA R10, R16, R14, R2 ;  /* 0x0000000e100a722b */ /* 0x008fd00000000002 */
[----:B------:R-:W-:Y:S02]  /*05c0*/  DMUL R2, R10, R8 ;  /* 0x000000080a027228 */ /* 0x000fe40000000000 */
[----:B------:R-:W-:-:S06]  /*05d0*/  FSETP.GEU.AND P1, PT, |R11|, 6.5827683646048100446e-37, PT ;  /* 0x036000000b00780b */ /* 0x000fcc0003f2e200 */
[----:B------:R-:W-:-:S08]  /*05e0*/  DFMA R6, -R12, R2, R10 ;  /* 0x000000020c06722b */ /* 0x000fd0000000010a */
[----:B------:R-:W-:-:S10]  /*05f0*/  DFMA R2, R8, R6, R2 ;  /* 0x000000060802722b */ /* 0x000fd40000000002 */
[----:B------:R-:W-:-:S05]  /*0600*/  FFMA R0, RZ, R13, R3 ;  /* 0x0000000dff007223 */ /* 0x000fca0000000003 */
[----:B------:R-:W-:-:S13]  /*0610*/  FSETP.GT.AND P0, PT, |R0|, 1.469367938527859385e-39, PT ;  /* 0x001000000000780b */ /* 0x000fda0003f04200 */
[----:B------:R-:W-:Y:S05]  /*0620*/  @P0 BRA P1, `(.L_x_4) ;  /* 0x0000000000200947 */ /* 0x000fea0000800000 */
[----:B------:R-:W-:Y:S01]  /*0630*/  MOV R6, R10 ;  /* 0x0000000a00067202 */ /* 0x000fe20000000f00 */
[----:B------:R-:W-:Y:S01]  /*0640*/  IMAD.MOV.U32 R7, RZ, RZ, R11 ;  /* 0x000000ffff077224 */ /* 0x000fe200078e000b */
[----:B------:R-:W-:Y:S01]  /*0650*/  MOV R0, 0x690 ;  /* 0x0000069000007802 */ /* 0x000fe20000000f00 */
[----:B------:R-:W-:Y:S02]  /*0660*/  IMAD.MOV.U32 R8, RZ, RZ, R12 ;  /* 0x000000ffff087224 */ /* 0x000fe400078e000c */
[----:B------:R-:W-:-:S07]  /*0670*/  IMAD.MOV.U32 R9, RZ, RZ, R13 ;  /* 0x000000ffff097224 */ /* 0x000fce00078e000d */
[----:B------:R-:W-:Y:S05]  /*0680*/  CALL.REL.NOINC `($__internal_0_$__cuda_sm20_div_rn_f64_full) ;  /* 0x0000000000a07944 */ /* 0x000fea0003c00000 */
[----:B------:R-:W-:Y:S01]  /*0690*/  IMAD.MOV.U32 R2, RZ, RZ, R30 ;  /* 0x000000ffff027224 */ /* 0x000fe200078e001e */
[----:B------:R-:W-:-:S07]  /*06a0*/  MOV R3, R31 ;  /* 0x0000001f00037202 */ /* 0x000fce0000000f00 */
.L_x_4:
[----:B------:R-:W-:Y:S05]  /*06b0*/  BSYNC.RECONVERGENT B0 ;  /* 0x0000000000007941 */ /* 0x000fea0003800200 */
.L_x_3:
[----:B------:R-:W-:Y:S01]  /*06c0*/  DMUL R12, R12, R22 ;  /* 0x000000160c0c7228 */ /* 0x000fe20000000000 */
[----:B------:R-:W-:Y:S01]  /*06d0*/  IMAD.MOV.U32 R6, RZ, RZ, 0x1 ;  /* 0x00000001ff067424 */ /* 0x000fe200078e00ff */
[C---:B------:R-:W-:Y:S01]  /*06e0*/  DMUL R20, R26.reuse, R20 ;  /* 0x000000141a147228 */ /* 0x040fe20000000000 */
[----:B------:R-:W-:Y:S01]  /*06f0*/  BSSY.RECONVERGENT B0, `(.L_x_5) ;  /* 0x000001c000007945 */ /* 0x000fe20003800200 */
[----:B------:R-:W-:-:S04]  /*0700*/  DMUL R18, R26, R18 ;  /* 0x000000121a127228 */ /* 0x000fc80000000000 */
[----:B------:R-:W-:Y:S02]  /*0710*/  DMUL R22, R12, R22 ;  /* 0x000000160c167228 */ /* 0x000fe40000000000 */
[C---:B------:R-:W-:Y:S02]  /*0720*/  DFMA R20, R24.reuse, R16, R20 ;  /* 0x000000101814722b */ /* 0x040fe40000000014 */
[----:B------:R-:W-:Y:S02]  /*0730*/  DFMA R18, R24, R14, R18 ;  /* 0x0000000e1812722b */ /* 0x000fe40000000012 */
[----:B------:R-:W0:Y:S04]  /*0740*/  MUFU.RCP64H R7, R23 ;  /* 0x0000001700077308 */ /* 0x000e280000001800 */
[----:B------:R-:W-:-:S08]  /*0750*/  DMUL R20, R20, -3 ;  /* 0xc008000014147828 */ /* 0x000fd00000000000 */
[----:B------:R-:W-:Y:S02]  /*0760*/  DMUL R18, R20, R18 ;  /* 0x0000001214127228 */ /* 0x000fe40000000000 */
[----:B0-----:R-:W-:-:S08]  /*0770*/  DFMA R8, -R22, R6, 1 ;  /* 0x3ff000001608742b */ /* 0x001fd00000000106 */
[----:B------:R-:W-:Y:S01]  /*0780*/  FSETP.GEU.AND P1, PT, |R19|, 6.5827683646048100446e-37, PT ;  /* 0x036000001300780b */ /* 0x000fe20003f2e200 */
[----:B------:R-:W-:-:S08]  /*0790*/  DFMA R8, R8, R8, R8 ;  /* 0x000000080808722b */ /* 0x000fd00000000008 */
[----:B------:R-:W-:-:S08]  /*07a0*/  DFMA R8, R6, R8, R6 ;  /* 0x000000080608722b */ /* 0x000fd00000000006 */
[----:B------:R-:W-:-:S08]  /*07b0*/  DFMA R6, -R22, R8, 1 ;  /* 0x3ff000001606742b */ /* 0x000fd00000000108 */
[----:B------:R-:W-:-:S08]  /*07c0*/  DFMA R6, R8, R6, R8 ;  /* 0x000000060806722b */ /* 0x000fd00000000008 */
[----:B------:R-:W-:-:S08]  /*07d0*/  DMUL R8, R18, R6 ;  /* 0x0000000612087228 */ /* 0x000fd00000000000 */
[----:B------:R-:W-:-:S08]  /*07e0*/  DFMA R10, -R22, R8, R18 ;  /* 0x00000008160a722b */ /* 0x000fd00000000112 */
[----:B------:R-:W-:-:S10]  /*07f0*/  DFMA R6, R6, R10, R8 ;  /* 0x0000000a0606722b */ /* 0x000fd40000000008 */
[----:B------:R-:W-:-:S05]  /*0800*/  FFMA R0, RZ, R23, R7 ;  /* 0x00000017ff007223 */ /* 0x000fca0000000007 */
[----:B------:R-:W-:-:S13]  /*0810*/  FSETP.GT.AND P0, PT, |R0|, 1.469367938527859385e-39, PT ;  /* 0x001000000000780b */ /* 0x000fda0003f04200 */
[----:B------:R-:W-:Y:S05]  /*0820*/  @P0 BRA P1, `(.L_x_6) ;  /* 0x0000000000200947 */ /* 0x000fea0000800000 */
[----:B------:R-:W-:Y:S01]  /*0830*/  IMAD.MOV.U32 R6, RZ, RZ, R18 ;  /* 0x000000ffff067224 */ /* 0x000fe200078e0012 */
[----:B------:R-:W-:Y:S01]  /*0840*/  MOV R9, R23 ;  /* 0x0000001700097202 */ /* 0x000fe20000000f00 */
[----:B------:R-:W-:Y:S01]  /*0850*/  IMAD.MOV.U32 R7, RZ, RZ, R19 ;  /* 0x000000ffff077224 */ /* 0x000fe200078e0013 */
[----:B------:R-:W-:Y:S01]  /*0860*/  MOV R0, 0x890 ;  /* 0x0000089000007802 */ /* 0x000fe20000000f00 */
[----:B------:R-:W-:-:S07]  /*0870*/  IMAD.MOV.U32 R8, RZ, RZ, R22 ;  /* 0x000000ffff087224 */ /* 0x000fce00078e0016 */
[----:B------:R-:W-:Y:S05]  /*0880*/  CALL.REL.NOINC `($__internal_0_$__cuda_sm20_div_rn_f64_full) ;  /* 0x0000000000207944 */ /* 0x000fea0003c00000 */
[----:B------:R-:W-:Y:S02]  /*0890*/  IMAD.MOV.U32 R6, RZ, RZ, R30 ;  /* 0x000000ffff067224 */ /* 0x000fe400078e001e */
[----:B------:R-:W-:-:S07]  /*08a0*/  IMAD.MOV.U32 R7, RZ, RZ, R31 ;  /* 0x000000ffff077224 */ /* 0x000fce00078e001f */
.L_x_6:
[----:B------:R-:W-:Y:S05]  /*08b0*/  BSYNC.RECONVERGENT B0 ;  /* 0x0000000000007941 */ /* 0x000fea0003800200 */
.L_x_5:
[----:B------:R-:W0:Y:S01]  /*08c0*/  LDC.64 R8, c[0x0][0x380] ;  /* 0x0000e000ff087b82 */ /* 0x000e220000000a00 */
[----:B------:R-:W-:Y:S01]  /*08d0*/  DADD R2, R6, R2 ;  /* 0x0000000006027229 */ /* 0x000fe20000000002 */
[----:B0-----:R-:W-:-:S06]  /*08e0*/  IMAD.WIDE R4, R4, 0x8, R8 ;  /* 0x0000000804047825 */ /* 0x001fcc00078e0208 */
[----:B------:R-:W-:Y:S01]  /*08f0*/  STG.E.64 desc[UR4][R4.64], R2 ;  /* 0x0000000204007986 */ /* 0x000fe2000c101b04 */
[----:B------:R-:W-:Y:S05]  /*0900*/  EXIT ;  /* 0x000000000000794d */ /* 0x000fea0003800000 */
        .weak           $__internal_0_$__cuda_sm20_div_rn_f64_full
        .type           $__internal_0_$__cuda_sm20_div_rn_f64_full,@function
        .size           $__internal_0_$__cuda_sm20_div_rn_f64_full,($__internal_1_$__cuda_sm20_dsqrt_rn_f64_mediumpath_v1 - $__internal_0_$__cuda_sm20_div_rn_f64_full)
$__internal_0_$__cuda_sm20_div_rn_f64_full:
[C---:B------:R-:W-:Y:S01]  /*0910*/  FSETP.GEU.AND P0, PT, |R9|.reuse, 1.469367938527859385e-39, PT ;  /* 0x001000000900780b */ /* 0x040fe20003f0e200 */
[----:B------:R-:W-:Y:S01]  /*0920*/  IMAD.MOV.U32 R28, RZ, RZ, 0x1 ;  /* 0x00000001ff1c7424 */ /* 0x000fe200078e00ff */
[----:B------:R-:W-:Y:S01]  /*0930*/  LOP3.LUT R10, R9, 0x800fffff, RZ, 0xc0, !PT ;  /* 0x800fffff090a7812 */ /* 0x000fe200078ec0ff */
[----:B------:R-:W-:Y:S01]  /*0940*/  BSSY.RECONVERGENT B1, `(.L_x_7) ;  /* 0x0000054000017945 */ /* 0x000fe20003800200 */
[C---:B------:R-:W-:Y:S02]  /*0950*/  FSETP.GEU.AND P2, PT, |R7|.reuse, 1.469367938527859385e-39, PT ;  /* 0x001000000700780b */ /* 0x040fe40003f4e200 */
[----:B------:R-:W-:Y:S01]  /*0960*/  LOP3.LUT R11, R10, 0x3ff00000, RZ, 0xfc, !PT ;  /* 0x3ff000000a0b7812 */ /* 0x000fe200078efcff */
[----:B------:R-:W-:Y:S01]  /*0970*/  IMAD.MOV.U32 R10, RZ, RZ, R8 ;  /* 0x000000ffff0a7224 */ /* 0x000fe200078e0008 */
[----:B------:R-:W-:Y:S02]  /*0980*/  LOP3.LUT R5, R7, 0x7ff00000, RZ, 0xc0, !PT ;  /* 0x7ff0000007057812 */ /* 0x000fe400078ec0ff */
[----:B------:R-:W-:-:S02]  /*0990*/  MOV R36, 0x1ca00000 ;  /* 0x1ca0000000247802 */ /* 0x000fc40000000f00 */
[----:B------:R-:W-:Y:S01]  /*09a0*/  LOP3.LUT R37, R9, 0x7ff00000, RZ, 0xc0, !PT ;  /* 0x7ff0000009257812 */ /* 0x000fe200078ec0ff */
[----:B------:R-:W-:-:S03]  /*09b0*/  @!P0 DMUL R10, R8, 8.98846567431157953865e+307 ;  /* 0x7fe00000080a8828 */ /* 0x000fc60000000000 */
[----:B------:R-:W-:Y:S02]  /*09c0*/  ISETP.GE.U32.AND P1, PT, R5, R37, PT ;  /* 0x000000250500720c */ /* 0x000fe40003f26070 */
[----:B------:R-:W-:Y:S01]  /*09d0*/  @!P2 LOP3.LUT R30, R9, 0x7ff00000, RZ, 0xc0, !PT ;  /* 0x7ff00000091ea812 */ /* 0x000fe200078ec0ff */
[----:B------:R-:W0:Y:S03]  /*09e0*/  MUFU.RCP64H R29, R11 ;  /* 0x0000000b001d7308 */ /* 0x000e260000001800 */
[----:B------:R-:W-:Y:S02]  /*09f0*/  @!P2 ISETP.GE.U32.AND P3, PT, R5, R30, PT ;  /* 0x0000001e0500a20c */ /* 0x000fe40003f66070 */
[----:B------:R-:W-:Y:S02]  /*0a00*/  @!P0 LOP3.LUT R37, R11, 0x7ff00000, RZ, 0xc0, !PT ;  /* 0x7ff000000b258812 */ /* 0x000fe400078ec0ff */
[----:B------:R-:W-:-:S04]  /*0a10*/  @!P2 SEL R31, R36, 0x63400000, !P3 ;  /* 0x63400000241fa807 */ /* 0x000fc80005800000 */
[----:B------:R-:W-:-:S04]  /*0a20*/  @!P2 LOP3.LUT R34, R31, 0x80000000, R7, 0xf8, !PT ;  /* 0x800000001f22a812 */ /* 0x000fc800078ef807 */
[----:B------:R-:W-:Y:S01]  /*0a30*/  @!P2 LOP3.LUT R35, R34, 0x100000, RZ, 0xfc, !PT ;  /* 0x001000002223a812 */ /* 0x000fe200078efcff */
[----:B------:R-:W-:Y:S01]  /*0a40*/  @!P2 IMAD.MOV.U32 R34, RZ, RZ, RZ ;  /* 0x000000ffff22a224 */ /* 0x000fe200078e00ff */
[----:B0-----:R-:W-:-:S08]  /*0a50*/  DFMA R32, R28, -R10, 1 ;  /* 0x3ff000001c20742b */ /* 0x001fd0000000080a */
[----:B------:R-:W-:-:S08]  /*0a60*/  DFMA R32, R32, R32, R32 ;  /* 0x000000202020722b */ /* 0x000fd00000000020 */
[----:B------:R-:W-:Y:S01]  /*0a70*/  DFMA R32, R28, R32, R28 ;  /* 0x000000201c20722b */ /* 0x000fe2000000001c */
[----:B------:R-:W-:Y:S01]  /*0a80*/  SEL R29, R36, 0x63400000, !P1 ;  /* 0x63400000241d7807 */ /* 0x000fe20004800000 */
[----:B------:R-:W-:-:S03]  /*0a90*/  IMAD.MOV.U32 R28, RZ, RZ, R6 ;  /* 0x000000ffff1c7224 */ /* 0x000fc600078e0006 */
[----:B------:R-:W-:-:S03]  /*0aa0*/  LOP3.LUT R29, R29, 0x800fffff, R7, 0xf8, !PT ;  /* 0x800fffff1d1d7812 */ /* 0x000fc600078ef807 */
[----:B------:R-:W-:-:S03]  /*0ab0*/  DFMA R30, R32, -R10, 1 ;  /* 0x3ff00000201e742b */ /* 0x000fc6000000080a */
[----:B------:R-:W-:-:S05]  /*0ac0*/  @!P2 DFMA R28, R28, 2, -R34 ;  /* 0x400000001c1ca82b */ /* 0x000fca0000000822 */
[----:B------:R-:W-:-:S08]  /*0ad0*/  DFMA R30, R32, R30, R32 ;  /* 0x0000001e201e722b */ /* 0x000fd00000000020 */
[----:B------:R-:W-:-:S08]  /*0ae0*/  DMUL R32, R30, R28 ;  /* 0x0000001c1e207228 */ /* 0x000fd00000000000 */
[----:B------:R-:W-:-:S08]  /*0af0*/  DFMA R34, R32, -R10, R28 ;  /* 0x8000000a2022722b */ /* 0x000fd0000000001c */
[----:B------:R-:W-:Y:S01]  /*0b00*/  DFMA R34, R30, R34, R32 ;  /* 0x000000221e22722b */ /* 0x000fe20000000020 */
[----:B------:R-:W-:Y:S01]  /*0b10*/  IMAD.MOV.U32 R32, RZ, RZ, R5 ;  /* 0x000000ffff207224 */ /* 0x000fe200078e0005 */
[----:B------:R-:W-:-:S05]  /*0b20*/  @!P2 LOP3.LUT R32, R29, 0x7ff00000, RZ, 0xc0, !PT ;  /* 0x7ff000001d20a812 */ /* 0x000fca00078ec0ff */
[----:B------:R-:W-:-:S05]  /*0b30*/  VIADD R30, R32, 0xffffffff ;  /* 0xffffffff201e7836 */ /* 0x000fca0000000000 */
[----:B------:R-:W-:Y:S02]  /*0b40*/  ISETP.GT.U32.AND P0, PT, R30, 0x7feffffe, PT ;  /* 0x7feffffe1e00780c */ /* 0x000fe40003f04070 */
[----:B------:R-:W-:-:S04]  /*0b50*/  IADD3 R30, PT, PT, R37, -0x1, RZ ;  /* 0xffffffff251e7810 */ /* 0x000fc80007ffe0ff */
[----:B------:R-:W-:-:S13]  /*0b60*/  ISETP.GT.U32.OR P0, PT, R30, 0x7feffffe, P0 ;  /* 0x7feffffe1e00780c */ /* 0x000fda0000704470 */
[----:B------:R-:W-:Y:S05]  /*0b70*/  @P0 BRA `(.L_x_8) ;  /* 0x00000000006c0947 */ /* 0x000fea0003800000 */
[----:B------:R-:W-:-:S04]  /*0b80*/  LOP3.LUT R30, R9, 0x7ff00000, RZ, 0xc0, !PT ;  /* 0x7ff00000091e7812 */ /* 0x000fc800078ec0ff */
[CC--:B------:R-:W-:Y:S02]  /*0b90*/  VIADDMNMX R6, R5.reuse, -R30.reuse, 0xb9600000, !PT ;  /* 0xb960000005067446 */ /* 0x0c0fe4000780091e */
[----:B------:R-:W-:Y:S02]  /*0ba0*/  ISETP.GE.U32.AND P0, PT, R5, R30, PT ;  /* 0x0000001e0500720c */ /* 0x000fe40003f06070 */
[----:B------:R-:W-:Y:S01]  /*0bb0*/  VIMNMX R5, PT, PT, R6, 0x46a00000, PT ;  /* 0x46a0000006057848 */ /* 0x000fe20003fe0100 */
[----:B------:R-:W-:Y:S01]  /*0bc0*/  IMAD.MOV.U32 R6, RZ, RZ, RZ ;  /* 0x000000ffff067224 */ /* 0x000fe200078e00ff */
[----:B------:R-:W-:-:S05]  /*0bd0*/  SEL R36, R36, 0x63400000, !P0 ;  /* 0x6340000024247807 */ /* 0x000fca0004000000 */
[----:B------:R-:W-:-:S04]  /*0be0*/  IMAD.IADD R5, R5, 0x1, -R36 ;  /* 0x0000000105057824 */ /* 0x000fc800078e0a24 */
[----:B------:R-:W-:-:S06]  /*0bf0*/  VIADD R7, R5, 0x7fe00000 ;  /* 0x7fe0000005077836 */ /* 0x000fcc0000000000 */
[----:B------:R-:W-:-:S10]  /*0c00*/  DMUL R30, R34, R6 ;  /* 0x00000006221e7228 */ /* 0x000fd40000000000 */
[----:B------:R-:W-:-:S13]  /*0c10*/  FSETP.GTU.AND P0, PT, |R31|, 1.469367938527859385e-39, PT ;  /* 0x001000001f00780b */ /* 0x000fda0003f0c200 */
[----:B------:R-:W-:Y:S05]  /*0c20*/  @P0 BRA `(.L_x_9) ;  /* 0x0000000000940947 */ /* 0x000fea0003800000 */
[----:B------:R-:W-:-:S06]  /*0c30*/  DFMA R10, R34, -R10, R28 ;  /* 0x8000000a220a722b */ /* 0x000fcc000000001c */
[----:B------:R-:W-:-:S04]  /*0c40*/  IMAD.MOV.U32 R10, RZ, RZ, RZ ;  /* 0x000000ffff0a7224 */ /* 0x000fc800078e00ff */
[C---:B------:R-:W-:Y:S02]  /*0c50*/  FSETP.NEU.AND P0, PT, R11.reuse, RZ, PT ;  /* 0x000000ff0b00720b */ /* 0x040fe40003f0d000 */
[----:B------:R-:W-:-:S04]  /*0c60*/  LOP3.LUT R9, R11, 0x80000000, R9, 0x48, !PT ;  /* 0x800000000b097812 */ /* 0x000fc800078e4809 */
[----:B------:R-:W-:-:S07]  /*0c70*/  LOP3.LUT R11, R9, R7, RZ, 0xfc, !PT ;  /* 0x00000007090b7212 */ /* 0x000fce00078efcff */
[----:B------:R-:W-:Y:S05]  /*0c80*/  @!P0 BRA `(.L_x_9) ;  /* 0x00000000007c8947 */ /* 0x000fea0003800000 */
[C---:B------:R-:W-:Y:S01]  /*0c90*/  IADD3 R7, PT, PT, -R5.reuse, RZ, RZ ;  /* 0x000000ff05077210 */ /* 0x040fe20007ffe1ff */
[----:B------:R-:W-:Y:S01]  /*0ca0*/  IMAD.MOV.U32 R6, RZ, RZ, RZ ;  /* 0x000000ffff067224 */ /* 0x000fe200078e00ff */
[----:B------:R-:W-:Y:S01]  /*0cb0*/  DMUL.RP R10, R34, R10 ;  /* 0x0000000a220a7228 */ /* 0x000fe20000008000 */
[----:B------:R-:W-:-:S04]  /*0cc0*/  IADD3 R5, PT, PT, -R5, -0x43300000, RZ ;  /* 0xbcd0000005057810 */ /* 0x000fc80007ffe1ff */
[----:B------:R-:W-:-:S05]  /*0cd0*/  DFMA R6, R30, -R6, R34 ;  /* 0x800000061e06722b */ /* 0x000fca0000000022 */
[----:B------:R-:W-:-:S05]  /*0ce0*/  LOP3.LUT R9, R11, R9, RZ, 0x3c, !PT ;  /* 0x000000090b097212 */ /* 0x000fca00078e3cff */
[----:B------:R-:W-:-:S04]  /*0cf0*/  FSETP.NEU.AND P0, PT, |R7|, R5, PT ;  /* 0x000000050700720b */ /* 0x000fc80003f0d200 */
[----:B------:R-:W-:Y:S02]  /*0d00*/  FSEL R30, R10, R30, !P0 ;  /* 0x0000001e0a1e7208 */ /* 0x000fe40004000000 */
[----:B------:R-:W-:Y:S01]  /*0d10*/  FSEL R31, R9, R31, !P0 ;  /* 0x0000001f091f7208 */ /* 0x000fe20004000000 */
[----:B------:R-:W-:Y:S06]  /*0d20*/  BRA `(.L_x_9) ;  /* 0x0000000000547947 */ /* 0x000fec0003800000 */
.L_x_8:
[----:B------:R-:W-:-:S14]  /*0d30*/  DSETP.NAN.AND P0, PT, R6, R6, PT ;  /* 0x000000060600722a */ /* 0x000fdc0003f08000 */
[----:B------:R-:W-:Y:S05]  /*0d40*/  @P0 BRA `(.L_x_10) ;  /* 0x0000000000440947 */ /* 0x000fea0003800000 */
[----:B------:R-:W-:-:S14]  /*0d50*/  DSETP.NAN.AND P0, PT, R8, R8, PT ;  /* 0x000000080800722a */ /* 0x000fdc0003f08000 */
[----:B------:R-:W-:Y:S05]  /*0d60*/  @P0 BRA `(.L_x_11) ;  /* 0x0000000000300947 */ /* 0x000fea0003800000 */
[----:B------:R-:W-:Y:S01]  /*0d70*/  ISETP.NE.AND P0, PT, R32, R37, PT ;  /* 0x000000252000720c */ /* 0x000fe20003f05270 */
[----:B------:R-:W-:Y:S02]  /*0d80*/  IMAD.MOV.U32 R30, RZ, RZ, 0x0 ;  /* 0x00000000ff1e7424 */ /* 0x000fe400078e00ff */
[----:B------:R-:W-:-:S10]  /*0d90*/  IMAD.MOV.U32 R31, RZ, RZ, -0x80000 ;  /* 0xfff80000ff1f7424 */ /* 0x000fd400078e00ff */
[----:B------:R-:W-:Y:S05]  /*0da0*/  @!P0 BRA `(.L_x_9) ;  /* 0x0000000000348947 */ /* 0x000fea0003800000 */
[----:B------:R-:W-:Y:S02]  /*0db0*/  ISETP.NE.AND P0, PT, R32, 0x7ff00000, PT ;  /* 0x7ff000002000780c */ /* 0x000fe40003f05270 */
[----:B------:R-:W-:Y:S02]  /*0dc0*/  LOP3.LUT R31, R7, 0x80000000, R9, 0x48, !PT ;  /* 0x80000000071f7812 */ /* 0x000fe400078e4809 */
[----:B------:R-:W-:-:S13]  /*0dd0*/  ISETP.EQ.OR P0, PT, R37, RZ, !P0 ;  /* 0x000000ff2500720c */ /* 0x000fda0004702670 */
[----:B------:R-:W-:Y:S01]  /*0de0*/  @P0 LOP3.LUT R5, R31, 0x7ff00000, RZ, 0xfc, !PT ;  /* 0x7ff000001f050812 */ /* 0x000fe200078efcff */
[----:B------:R-:W-:Y:S01]  /*0df0*/  @!P0 IMAD.MOV.U32 R30, RZ, RZ, RZ ;  /* 0x000000ffff1e8224 */ /* 0x000fe200078e00ff */
[----:B------:R-:W-:-:S03]  /*0e00*/  @P0 MOV R30, RZ ;  /* 0x000000ff001e0202 */ /* 0x000fc60000000f00 */
[----:B------:R-:W-:Y:S01]  /*0e10*/  @P0 IMAD.MOV.U32 R31, RZ, RZ, R5 ;  /* 0x000000ffff1f0224 */ /* 0x000fe200078e0005 */
[----:B------:R-:W-:Y:S06]  /*0e20*/  BRA `(.L_x_9) ;  /* 0x0000000000147947 */ /* 0x000fec0003800000 */
.L_x_11:
[----:B------:R-:W-:Y:S01]  /*0e30*/  LOP3.LUT R31, R9, 0x80000, RZ, 0xfc, !PT ;  /* 0x00080000091f7812 */ /* 0x000fe200078efcff */
[----:B------:R-:W-:Y:S01]  /*0e40*/  IMAD.MOV.U32 R30, RZ, RZ, R8 ;  /* 0x000000ffff1e7224 */ /* 0x000fe200078e0008 */
[----:B------:R-:W-:Y:S06]  /*0e50*/  BRA `(.L_x_9) ;  /* 0x0000000000087947 */ /* 0x000fec0003800000 */
.L_x_10:
[----:B------:R-:W-:Y:S01]  /*0e60*/  LOP3.LUT R31, R7, 0x80000, RZ, 0xfc, !PT ;  /* 0x00080000071f7812 */ /* 0x000fe200078efcff */
[----:B------:R-:W-:-:S07]  /*0e70*/  IMAD.MOV.U32 R30, RZ, RZ, R6 ;  /* 0x000000ffff1e7224 */ /* 0x000fce00078e0006 */
.L_x_9:
[----:B------:R-:W-:Y:S05]  /*0e80*/  BSYNC.RECONVERGENT B1 ;  /* 0x0000000000017941 */ /* 0x000fea0003800200 */
.L_x_7:
[----:B------:R-:W-:Y:S02]  /*0e90*/  HFMA2 R7, -RZ, RZ, 0, 0 ;  /* 0x00000000ff077431 */ /* 0x000fe400000001ff */
[----:B------:R-:W-:-:S04]  /*0ea0*/  IMAD.MOV.U32 R6, RZ, RZ, R0 ;  /* 0x000000ffff067224 */ /* 0x000fc800078e0000 */
[----:B------:R-:W-:Y:S05]  /*0eb0*/  RET.REL.NODEC R6 `(_Z13matrix_createPdS_S_S_S_i) ;  /* 0xfffffff006507950 */ /* 0x000fea0003c3ffff */
        .weak           $__internal_1_$__cuda_sm20_dsqrt_rn_f64_mediumpath_v1
        .type           $__internal_1_$__cuda_sm20_dsqrt_rn_f64_mediumpath_v1,@function
        .size           $__internal_1_$__cuda_sm20_dsqrt_rn_f64_mediumpath_v1,(.L_x_18 - $__internal_1_$__cuda_sm20_dsqrt_rn_f64_mediumpath_v1)
$__internal_1_$__cuda_sm20_dsqrt_rn_f64_mediumpath_v1:
[----:B------:R-:W-:Y:S01]  /*0ec0*/  ISETP.GE.U32.AND P0, PT, R16, -0x3400000, PT ;  /* 0xfcc000001000780c */ /* 0x000fe20003f06070 */
[----:B------:R-:W-:Y:S01]  /*0ed0*/  BSSY.RECONVERGENT B1, `(.L_x_12) ;  /* 0x0000028000017945 */ /* 0x000fe20003800200 */
[----:B------:R-:W-:Y:S02]  /*0ee0*/  IMAD.MOV.U32 R13, RZ, RZ, R9 ;  /* 0x000000ffff0d7224 */ /* 0x000fe400078e0009 */
[----:B------:R-:W-:Y:S02]  /*0ef0*/  IMAD.MOV.U32 R8, RZ, RZ, R6 ;  /* 0x000000ffff087224 */ /* 0x000fe400078e0006 */
[----:B------:R-:W-:Y:S01]  /*0f00*/  IMAD.MOV.U32 R9, RZ, RZ, R7 ;  /* 0x000000ffff097224 */ /* 0x000fe200078e0007 */
[----:B------:R-:W-:Y:S01]  /*0f10*/  MOV R7, R15 ;  /* 0x0000000f00077202 */ /* 0x000fe20000000f00 */
[----:B------:R-:W-:-:S05]  /*0f20*/  IMAD.MOV.U32 R6, RZ, RZ, R14 ;  /* 0x000000ffff067224 */ /* 0x000fca00078e000e */
[----:B------:R-:W-:Y:S05]  /*0f30*/  @!P0 BRA `(.L_x_13) ;  /* 0x0000000000208947 */ /* 0x000fea0003800000 */
[----:B------:R-:W-:-:S10]  /*0f40*/  DFMA.RM R6, R6, R12, R10 ;  /* 0x0000000c0606722b */ /* 0x000fd4000000400a */
[----:B------:R-:W-:-:S05]  /*0f50*/  IADD3 R10, P0, PT, R6, 0x1, RZ ;  /* 0x00000001060a7810 */ /* 0x000fca0007f1e0ff */
[----:B------:R-:W-:-:S06]  /*0f60*/  IMAD.X R11, RZ, RZ, R7, P0 ;  /* 0x000000ffff0b7224 */ /* 0x000fcc00000e0607 */
[----:B------:R-:W-:-:S08]  /*0f70*/  DFMA.RP R8, -R6, R10, R8 ;  /* 0x0000000a0608722b */ /* 0x000fd00000008108 */
[----:B------:R-:W-:-:S06]  /*0f80*/  DSETP.GT.AND P0, PT, R8, RZ, PT ;  /* 0x000000ff0800722a */ /* 0x000fcc0003f04000 */
[----:B------:R-:W-:Y:S02]  /*0f90*/  FSEL R6, R10, R6, P0 ;  /* 0x000000060a067208 */ /* 0x000fe40000000000 */
[----:B------:R-:W-:Y:S01]  /*0fa0*/  FSEL R7, R11, R7, P0 ;  /* 0x000000070b077208 */ /* 0x000fe20000000000 */
[----:B------:R-:W-:Y:S06]  /*0fb0*/  BRA `(.L_x_14) ;  /* 0x0000000000647947 */ /* 0x000fec0003800000 */
.L_x_13:
[----:B------:R-:W-:-:S14]  /*0fc0*/  DSETP.NE.AND P0, PT, R8, RZ, PT ;  /* 0x000000ff0800722a */ /* 0x000fdc0003f05000 */
[----:B------:R-:W-:Y:S05]  /*0fd0*/  @!P0 BRA `(.L_x_15) ;  /* 0x0000000000588947 */ /* 0x000fea0003800000 */
[----:B------:R-:W-:-:S13]  /*0fe0*/  ISETP.GE.AND P0, PT, R9, RZ, PT ;  /* 0x000000ff0900720c */ /* 0x000fda0003f06270 */
[----:B------:R-:W-:Y:S02]  /*0ff0*/  @!P0 IMAD.MOV.U32 R6, RZ, RZ, 0x0 ;  /* 0x00000000ff068424 */ /* 0x000fe400078e00ff */
[----:B------:R-:W-:Y:S01]  /*1000*/  @!P0 IMAD.MOV.U32 R7, RZ, RZ, -0x80000 ;  /* 0xfff80000ff078424 */ /* 0x000fe200078e00ff */
[----:B------:R-:W-:Y:S06]  /*1010*/  @!P0 BRA `(.L_x_14) ;  /* 0x00000000004c8947 */ /* 0x000fec0003800000 */
[----:B------:R-:W-:-:S13]  /*1020*/  ISETP.GT.AND P0, PT, R9, 0x7fefffff, PT ;  /* 0x7fefffff0900780c */ /* 0x000fda0003f04270 */
[----:B------:R-:W-:Y:S05]  /*1030*/  @P0 BRA `(.L_x_15) ;  /* 0x0000000000400947 */ /* 0x000fea0003800000 */
[----:B------:R-:W-:Y:S01]  /*1040*/  DMUL R6, R8, 8.11296384146066816958e+31 ;  /* 0x4690000008067828 */ /* 0x000fe20000000000 */
[----:B------:R-:W-:Y:S01]  /*1050*/  MOV R12, 0x0 ;  /* 0x00000000000c7802 */ /* 0x000fe20000000f00 */
[----:B------:R-:W-:Y:S02]  /*1060*/  IMAD.MOV.U32 R8, RZ, RZ, RZ ;  /* 0x000000ffff087224 */ /* 0x000fe400078e00ff */
[----:B------:R-:W-:Y:S02]  /*1070*/  IMAD.MOV.U32 R13, RZ, RZ, 0x3fd80000 ;  /* 0x3fd80000ff0d7424 */ /* 0x000fe400078e00ff */
[----:B------:R-:W0:Y:S02]  /*1080*/  MUFU.RSQ64H R9, R7 ;  /* 0x0000000700097308 */ /* 0x000e240000001c00 */
[----:B0-----:R-:W-:-:S08]  /*1090*/  DMUL R10, R8, R8 ;  /* 0x00000008080a7228 */ /* 0x001fd00000000000 */
[----:B------:R-:W-:-:S08]  /*10a0*/  DFMA R10, R6, -R10, 1 ;  /* 0x3ff00000060a742b */ /* 0x000fd0000000080a */
[----:B------:R-:W-:Y:S02]  /*10b0*/  DFMA R12, R10, R12, 0.5 ;  /* 0x3fe000000a0c742b */ /* 0x000fe4000000000c */
[----:B------:R-:W-:-:S08]  /*10c0*/  DMUL R10, R8, R10 ;  /* 0x0000000a080a7228 */ /* 0x000fd00000000000 */
[----:B------:R-:W-:-:S08]  /*10d0*/  DFMA R10, R12, R10, R8 ;  /* 0x0000000a0c0a722b */ /* 0x000fd00000000008 */
[----:B------:R-:W-:Y:S02]  /*10e0*/  DMUL R8, R6, R10 ;  /* 0x0000000a06087228 */ /* 0x000fe40000000000 */
[----:B------:R-:W-:-:S06]  /*10f0*/  VIADD R11, R11, 0xfff00000 ;  /* 0xfff000000b0b7836 */ /* 0x000fcc0000000000 */
[----:B------:R-:W-:-:S08]  /*1100*/  DFMA R12, R8, -R8, R6 ;  /* 0x80000008080c722b */ /* 0x000fd00000000006 */
[----:B------:R-:W-:-:S10]  /*1110*/  DFMA R6, R10, R12, R8 ;  /* 0x0000000c0a06722b */ /* 0x000fd40000000008 */
[----:B------:R-:W-:Y:S01]  /*1120*/  VIADD R7, R7, 0xfcb00000 ;  /* 0xfcb0000007077836 */ /* 0x000fe20000000000 */
[----:B------:R-:W-:Y:S06]  /*1130*/  BRA `(.L_x_14) ;  /* 0x0000000000047947 */ /* 0x000fec0003800000 */
.L_x_15:
[----:B------:R-:W-:-:S11]  /*1140*/  DADD R6, R8, R8 ;  /* 0x0000000008067229 */ /* 0x000fd60000000008 */
.L_x_14:
[----:B------:R-:W-:Y:S05]  /*1150*/  BSYNC.RECONVERGENT B1 ;  /* 0x0000000000017941 */ /* 0x000fea0003800200 */
.L_x_12:
[----:B------:R-:W-:Y:S01]  /*1160*/  IMAD.MOV.U32 R22, RZ, RZ, R6 ;  /* 0x000000ffff167224 */ /* 0x000fe200078e0006 */
[----:B------:R-:W-:Y:S01]  /*1170*/  MOV R23, R7 ;  /* 0x0000000700177202 */ /* 0x000fe20000000f00 */
[----:B------:R-:W-:Y:S02]  /*1180*/  IMAD.MOV.U32 R6, RZ, RZ, R2 ;  /* 0x000000ffff067224 */ /* 0x000fe400078e0002 */
[----:B------:R-:W-:-:S04]  /*1190*/  IMAD.MOV.U32 R7, RZ, RZ, 0x0 ;  /* 0x00000000ff077424 */ /* 0x000fc800078e00ff */
[----:B------:R-:W-:Y:S05]  /*11a0*/  RET.REL.NODEC R6 `(_Z13matrix_createPdS_S_S_S_i) ;  /* 0xffffffec06947950 */ /* 0x000fea0003c3ffff */
.L_x_16:
        /* <DEDUP_REMOVED lines=13> */
.L_x_18:


//--------------------- .nv.shared.reserved.0     --------------------------
	.section	.nv.shared.reserved.0,"aw",@nobits
	.weak		__nv_reservedSMEM_offset_0_alias
	.size		__nv_reservedSMEM_offset_0_alias, 0, 64
	.other		__nv_reservedSMEM_offset_0_alias,@"STO_CUDA_RESERVED_SHARED STV_DEFAULT"
__nv_reservedSMEM_offset_0_alias:
	.zero		0
	.zero		64


//--------------------- .nv.constant0._Z11calc_E_cudaPdPhS_S_i --------------------------
	.section	.nv.constant0._Z11calc_E_cudaPdPhS_S_i,"a",@progbits
	.sectionflags	@""
	.align	4
.nv.constant0._Z11calc_E_cudaPdPhS_S_i:
	.zero		932


//--------------------- .nv.constant0._Z13matrix_createPdS_S_S_S_i --------------------------
	.section	.nv.constant0._Z13matrix_createPdS_S_S_S_i,"a",@progbits
	.sectionflags	@""
	.align	4
.nv.constant0._Z13matrix_createPdS_S_S_S_i:
	.zero		940


//--------------------- SYMBOLS --------------------------

	.type		.nv.reservedSmem.offset0,@object
	.size		.nv.reservedSmem.offset0,0x4
